//
// Generated by NVIDIA NVVM Compiler
//
// Compiler Build ID: CL-36424714
// Cuda compilation tools, release 13.0, V13.0.88
// Based on NVVM 20.0.0
//

.version 9.0
.target sm_100
.address_size 64

	// .globl	_Z4multPiS_S_
// _ZZ11shared_multPiS_S_E3mem has been demoted

.visible .entry _Z4multPiS_S_(
	.param .u64 .ptr .align 1 _Z4multPiS_S__param_0,
	.param .u64 .ptr .align 1 _Z4multPiS_S__param_1,
	.param .u64 .ptr .align 1 _Z4multPiS_S__param_2
)
{
	.reg .pred 	%p<2>;
	.reg .b32 	%r<8>;
	.reg .b64 	%rd<11>;

	ld.param.u64 	%rd1, [_Z4multPiS_S__param_0];
	ld.param.u64 	%rd2, [_Z4multPiS_S__param_1];
	ld.param.u64 	%rd3, [_Z4multPiS_S__param_2];
	mov.u32 	%r2, %tid.x;
	mov.u32 	%r3, %ntid.x;
	mov.u32 	%r4, %ctaid.x;
	mad.lo.s32 	%r1, %r3, %r4, %r2;
	setp.gt.s32 	%p1, %r1, 2047;
	@%p1 bra 	$L__BB0_2;
	cvta.to.global.u64 	%rd4, %rd1;
	cvta.to.global.u64 	%rd5, %rd2;
	cvta.to.global.u64 	%rd6, %rd3;
	mul.wide.s32 	%rd7, %r1, 4;
	add.s64 	%rd8, %rd4, %rd7;
	ld.global.u32 	%r5, [%rd8];
	add.s64 	%rd9, %rd5, %rd7;
	ld.global.u32 	%r6, [%rd9];
	mul.lo.s32 	%r7, %r6, %r5;
	add.s64 	%rd10, %rd6, %rd7;
	st.global.u32 	[%rd10], %r7;
$L__BB0_2:
	ret;

}
	// .globl	_Z11shared_multPiS_S_
.visible .entry _Z11shared_multPiS_S_(
	.param .u64 .ptr .align 1 _Z11shared_multPiS_S__param_0,
	.param .u64 .ptr .align 1 _Z11shared_multPiS_S__param_1,
	.param .u64 .ptr .align 1 _Z11shared_multPiS_S__param_2
)
{
	.reg .b32 	%r<12>;
	.reg .b64 	%rd<11>;
	// demoted variable
	.shared .align 4 .b8 _ZZ11shared_multPiS_S_E3mem[128];
	ld.param.u64 	%rd1, [_Z11shared_multPiS_S__param_0];
	ld.param.u64 	%rd2, [_Z11shared_multPiS_S__param_1];
	ld.param.u64 	%rd3, [_Z11shared_multPiS_S__param_2];
	cvta.to.global.u64 	%rd4, %rd3;
	cvta.to.global.u64 	%rd5, %rd2;
	cvta.to.global.u64 	%rd6, %rd1;
	mov.u32 	%r1, %tid.x;
	mov.u32 	%r2, %ctaid.x;
	mov.u32 	%r3, %ntid.x;
	mad.lo.s32 	%r4, %r2, %r3, %r1;
	mul.wide.s32 	%rd7, %r4, 4;
	add.s64 	%rd8, %rd6, %rd7;
	ld.global.u32 	%r5, [%rd8];
	add.s64 	%rd9, %rd5, %rd7;
	ld.global.u32 	%r6, [%rd9];
	mul.lo.s32 	%r7, %r6, %r5;
	shl.b32 	%r8, %r1, 2;
	mov.u32 	%r9, _ZZ11shared_multPiS_S_E3mem;
	add.s32 	%r10, %r9, %r8;
	st.shared.u32 	[%r10], %r7;
	bar.sync 	0;
	ld.shared.u32 	%r11, [%r10];
	add.s64 	%rd10, %rd4, %rd7;
	st.global.u32 	[%rd10], %r11;
	ret;

}


// ===== COMPILED SASS (sm_100) =====

	.target	sm_100

	.elftype	@"ET_EXEC"


//--------------------- .note.nv.tkinfo           --------------------------
	.section	.note.nv.tkinfo,"",@"SHT_NOTE"
	.sectionflags	@"SHF_NOTE_NV_TKINFO"
	.tkinfo
        /*0018*/ 	.word	0x00000002
        /*0030*/ 	.string	""
        /*0030*/ 	.string	"ptxas"
        /*0030*/ 	.string	"Cuda compilation tools, release 13.0, V13.0.88"
        /*0030*/ 	.string	"Build cuda_13.0.r13.0/compiler.36424714_0"
        /*0030*/ 	.string	"-arch sm_100 -m 64 "



//--------------------- .note.nv.cuinfo           --------------------------
	.section	.note.nv.cuinfo,"",@"SHT_NOTE"
	.sectionflags	@"SHF_NOTE_NV_CUINFO"
        /*0018*/ 	.short	0x0002
        /*001a*/ 	.short	0x0064
        /*001c*/ 	.short	0x0082
	.zero		2


//--------------------- .nv.info                  --------------------------
	.section	.nv.info,"",@"SHT_CUDA_INFO"
	.align	4


	//----- nvinfo : EIATTR_REGCOUNT
	.align		4
        /*0000*/ 	.byte	0x04, 0x2f
        /*0002*/ 	.short	(.L_1 - .L_0)
	.align		4
.L_0:
        /*0004*/ 	.word	index@(_Z4multPiS_S_)
        /*0008*/ 	.word	0x0000000c


	//----- nvinfo : EIATTR_FRAME_SIZE
	.align		4
.L_1:
        /*000c*/ 	.byte	0x04, 0x11
        /*000e*/ 	.short	(.L_3 - .L_2)
	.align		4
.L_2:
        /*0010*/ 	.word	index@(_Z4multPiS_S_)
        /*0014*/ 	.word	0x00000000


	//----- nvinfo : EIATTR_REGCOUNT
	.align		4
.L_3:
        /*0018*/ 	.byte	0x04, 0x2f
        /*001a*/ 	.short	(.L_5 - .L_4)
	.align		4
.L_4:
        /*001c*/ 	.word	index@(_Z11shared_multPiS_S_)
        /*0020*/ 	.word	0x00000010


	//----- nvinfo : EIATTR_FRAME_SIZE
	.align		4
.L_5:
        /*0024*/ 	.byte	0x04, 0x11
        /*0026*/ 	.short	(.L_7 - .L_6)
	.align		4
.L_6:
        /*0028*/ 	.word	index@(_Z11shared_multPiS_S_)
        /*002c*/ 	.word	0x00000000


	//----- nvinfo : EIATTR_MIN_STACK_SIZE
	.align		4
.L_7:
        /*0030*/ 	.byte	0x04, 0x12
        /*0032*/ 	.short	(.L_9 - .L_8)
	.align		4
.L_8:
        /*0034*/ 	.word	index@(_Z11shared_multPiS_S_)
        /*0038*/ 	.word	0x00000000


	//----- nvinfo : EIATTR_MIN_STACK_SIZE
	.align		4
.L_9:
        /*003c*/ 	.byte	0x04, 0x12
        /*003e*/ 	.short	(.L_11 - .L_10)
	.align		4
.L_10:
        /*0040*/ 	.word	index@(_Z4multPiS_S_)
        /*0044*/ 	.word	0x00000000
.L_11:


//--------------------- .nv.compat                --------------------------
	.section	.nv.compat,"",@"SHT_CUDA_COMPAT_INFO"
	.align	4
        /*0000*/ 	.byte	0x02, 0x09, 0x00, 0x00, 0x02, 0x02, 0x01, 0x00, 0x02, 0x05, 0x05, 0x00, 0x03, 0x07, 0x01, 0x01
        /*0010*/ 	.byte	0x02, 0x03, 0x00, 0x00, 0x02, 0x06, 0x01, 0x00, 0x04, 0x0b, 0x08, 0x00, 0x09, 0x00, 0x00, 0x00
        /*0020*/ 	.byte	0x00, 0x00, 0x00, 0x00


//--------------------- .nv.info._Z11shared_multPiS_S_ --------------------------
	.section	.nv.info._Z11shared_multPiS_S_,"",@"SHT_CUDA_INFO"
	.sectionflags	@""
	.align	4


	//----- nvinfo : EIATTR_CUDA_API_VERSION
	.align		4
        /*0000*/ 	.byte	0x04, 0x37
        /*0002*/ 	.short	(.L_13 - .L_12)
.L_12:
        /*0004*/ 	.word	0x00000082


	//----- nvinfo : EIATTR_KPARAM_INFO
	.align		4
.L_13:
        /*0008*/ 	.byte	0x04, 0x17
        /*000a*/ 	.short	(.L_15 - .L_14)
.L_14:
        /*000c*/ 	.word	0x00000000
        /*0010*/ 	.short	0x0002
        /*0012*/ 	.short	0x0010
        /*0014*/ 	.byte	0x00, 0xf5, 0x21, 0x00


	//----- nvinfo : EIATTR_KPARAM_INFO
	.align		4
.L_15:
        /*0018*/ 	.byte	0x04, 0x17
        /*001a*/ 	.short	(.L_17 - .L_16)
.L_16:
        /*001c*/ 	.word	0x00000000
        /*0020*/ 	.short	0x0001
        /*0022*/ 	.short	0x0008
        /*0024*/ 	.byte	0x00, 0xf5, 0x21, 0x00


	//----- nvinfo : EIATTR_KPARAM_INFO
	.align		4
.L_17:
        /*0028*/ 	.byte	0x04, 0x17
        /*002a*/ 	.short	(.L_19 - .L_18)
.L_18:
        /*002c*/ 	.word	0x00000000
        /*0030*/ 	.short	0x0000
        /*0032*/ 	.short	0x0000
        /*0034*/ 	.byte	0x00, 0xf5, 0x21, 0x00


	//----- nvinfo : EIATTR_SPARSE_MMA_MASK
	.align		4
.L_19:
        /*0038*/ 	.byte	0x03, 0x50
        /*003a*/ 	.short	0x0000


	//----- nvinfo : EIATTR_MAXREG_COUNT
	.align		4
        /*003c*/ 	.byte	0x03, 0x1b
        /*003e*/ 	.short	0x00ff


	//----- nvinfo : EIATTR_NUM_BARRIERS
	.align		4
        /*0040*/ 	.byte	0x02, 0x4c
        /*0042*/ 	.byte	0x01
	.zero		1


	//----- nvinfo : EIATTR_MERCURY_ISA_VERSION
	.align		4
        /*0044*/ 	.byte	0x03, 0x5f
        /*0046*/ 	.short	0x0101


	//----- nvinfo : EIATTR_VRC_CTA_INIT_COUNT
	.align		4
        /*0048*/ 	.byte	0x02, 0x4a
	.zero		1
	.zero		1


	//----- nvinfo : EIATTR_EXIT_INSTR_OFFSETS
	.align		4
        /*004c*/ 	.byte	0x04, 0x1c
        /*004e*/ 	.short	(.L_21 - .L_20)


	//   ....[0]....
.L_20:
        /*0050*/ 	.word	0x00000170


	//----- nvinfo : EIATTR_CBANK_PARAM_SIZE
	.align		4
.L_21:
        /*0054*/ 	.byte	0x03, 0x19
        /*0056*/ 	.short	0x0018


	//----- nvinfo : EIATTR_PARAM_CBANK
	.align		4
        /*0058*/ 	.byte	0x04, 0x0a
        /*005a*/ 	.short	(.L_23 - .L_22)
	.align		4
.L_22:
        /*005c*/ 	.word	index@(.nv.constant0._Z11shared_multPiS_S_)
        /*0060*/ 	.short	0x0380
        /*0062*/ 	.short	0x0018


	//----- nvinfo : EIATTR_SW_WAR
	.align		4
.L_23:
        /*0064*/ 	.byte	0x04, 0x36
        /*0066*/ 	.short	(.L_25 - .L_24)
.L_24:
        /*0068*/ 	.word	0x00000008
.L_25:


//--------------------- .nv.info._Z4multPiS_S_    --------------------------
	.section	.nv.info._Z4multPiS_S_,"",@"SHT_CUDA_INFO"
	.sectionflags	@""
	.align	4


	//----- nvinfo : EIATTR_CUDA_API_VERSION
	.align		4
        /*0000*/ 	.byte	0x04, 0x37
        /*0002*/ 	.short	(.L_27 - .L_26)
.L_26:
        /*0004*/ 	.word	0x00000082


	//----- nvinfo : EIATTR_KPARAM_INFO
	.align		4
.L_27:
        /*0008*/ 	.byte	0x04, 0x17
        /*000a*/ 	.short	(.L_29 - .L_28)
.L_28:
        /*000c*/ 	.word	0x00000000
        /*0010*/ 	.short	0x0002
        /*0012*/ 	.short	0x0010
        /*0014*/ 	.byte	0x00, 0xf5, 0x21, 0x00


	//----- nvinfo : EIATTR_KPARAM_INFO
	.align		4
.L_29:
        /*0018*/ 	.byte	0x04, 0x17
        /*001a*/ 	.short	(.L_31 - .L_30)
.L_30:
        /*001c*/ 	.word	0x00000000
        /*0020*/ 	.short	0x0001
        /*0022*/ 	.short	0x0008
        /*0024*/ 	.byte	0x00, 0xf5, 0x21, 0x00


	//----- nvinfo : EIATTR_KPARAM_INFO
	.align		4
.L_31:
        /*0028*/ 	.byte	0x04, 0x17
        /*002a*/ 	.short	(.L_33 - .L_32)
.L_32:
        /*002c*/ 	.word	0x00000000
        /*0030*/ 	.short	0x0000
        /*0032*/ 	.short	0x0000
        /*0034*/ 	.byte	0x00, 0xf5, 0x21, 0x00


	//----- nvinfo : EIATTR_SPARSE_MMA_MASK
	.align		4
.L_33:
        /*0038*/ 	.byte	0x03, 0x50
        /*003a*/ 	.short	0x0000


	//----- nvinfo : EIATTR_MAXREG_COUNT
	.align		4
        /*003c*/ 	.byte	0x03, 0x1b
        /*003e*/ 	.short	0x00ff


	//----- nvinfo : EIATTR_MERCURY_ISA_VERSION
	.align		4
        /*0040*/ 	.byte	0x03, 0x5f
        /*0042*/ 	.short	0x0101


	//----- nvinfo : EIATTR_VRC_CTA_INIT_COUNT
	.align		4
        /*0044*/ 	.byte	0x02, 0x4a
	.zero		1
	.zero		1


	//----- nvinfo : EIATTR_EXIT_INSTR_OFFSETS
	.align		4
        /*0048*/ 	.byte	0x04, 0x1c
        /*004a*/ 	.short	(.L_35 - .L_34)


	//   ....[0]....
.L_34:
        /*004c*/ 	.word	0x00000060


	//   ....[1]....
        /*0050*/ 	.word	0x00000120


	//----- nvinfo : EIATTR_CBANK_PARAM_SIZE
	.align		4
.L_35:
        /*0054*/ 	.byte	0x03, 0x19
        /*0056*/ 	.short	0x0018


	//----- nvinfo : EIATTR_PARAM_CBANK
	.align		4
        /*0058*/ 	.byte	0x04, 0x0a
        /*005a*/ 	.short	(.L_37 - .L_36)
	.align		4
.L_36:
        /*005c*/ 	.word	index@(.nv.constant0._Z4multPiS_S_)
        /*0060*/ 	.short	0x0380
        /*0062*/ 	.short	0x0018


	//----- nvinfo : EIATTR_SW_WAR
	.align		4
.L_37:
        /*0064*/ 	.byte	0x04, 0x36
        /*0066*/ 	.short	(.L_39 - .L_38)
.L_38:
        /*0068*/ 	.word	0x00000008
.L_39:


//--------------------- .nv.callgraph             --------------------------
	.section	.nv.callgraph,"",@"SHT_CUDA_CALLGRAPH"
	.align	4
	.sectionentsize	8
	.align		4
        /*0000*/ 	.word	0x00000000
	.align		4
        /*0004*/ 	.word	0xffffffff
	.align		4
        /*0008*/ 	.word	0x00000000
	.align		4
        /*000c*/ 	.word	0xfffffffe
	.align		4
        /*0010*/ 	.word	0x00000000
	.align		4
        /*0014*/ 	.word	0xfffffffd
	.align		4
        /*0018*/ 	.word	0x00000000
	.align		4
        /*001c*/ 	.word	0xfffffffc


//--------------------- .text._Z11shared_multPiS_S_ --------------------------
	.section	.text._Z11shared_multPiS_S_,"ax",@progbits
	.align	128
        .global         _Z11shared_multPiS_S_
        .type           _Z11shared_multPiS_S_,@function
        .size           _Z11shared_multPiS_S_,(.L_x_2 - _Z11shared_multPiS_S_)
        .other          _Z11shared_multPiS_S_,@"STO_CUDA_ENTRY STV_DEFAULT"
_Z11shared_multPiS_S_:
.text._Z11shared_multPiS_S_:
[----:B------:R-:W-:Y:S01]  /*0000*/  LDC R1, c[0x0][0x37c] ;  /* 0x0000df00ff017b82 */ /* 0x000fe20000000800 */
[----:B------:R-:W0:Y:S07]  /*0010*/  S2R R11, SR_TID.X ;  /* 0x00000000000b7919 */ /* 0x000e2e0000002100 */
[----:B------:R-:W0:Y:S01]  /*0020*/  S2UR UR4, SR_CTAID.X ;  /* 0x00000000000479c3 */ /* 0x000e220000002500 */
[----:B------:R-:W1:Y:S07]  /*0030*/  LDCU.64 UR6, c[0x0][0x358] ;  /* 0x00006b00ff0677ac */ /* 0x000e6e0008000a00 */
[----:B------:R-:W0:Y:S08]  /*0040*/  LDC R0, c[0x0][0x360] ;  /* 0x0000d800ff007b82 */ /* 0x000e300000000800 */
[----:B------:R-:W2:Y:S08]  /*0050*/  LDC.64 R2, c[0x0][0x380] ;  /* 0x0000e000ff027b82 */ /* 0x000eb00000000a00 */
[----:B------:R-:W3:Y:S01]  /*0060*/  LDC.64 R4, c[0x0][0x388] ;  /* 0x0000e200ff047b82 */ /* 0x000ee20000000a00 */
[----:B0-----:R-:W-:-:S07]  /*0070*/  IMAD R9, R0, UR4, R11 ;  /* 0x0000000400097c24 */ /* 0x001fce000f8e020b */
[----:B------:R-:W0:Y:S01]  /*0080*/  S2UR UR5, SR_CgaCtaId ;  /* 0x00000000000579c3 */ /* 0x000e220000008800 */
[----:B--2---:R-:W-:-:S07]  /*0090*/  IMAD.WIDE R2, R9, 0x4, R2 ;  /* 0x0000000409027825 */ /* 0x004fce00078e0202 */
[----:B------:R-:W2:Y:S01]  /*00a0*/  LDC.64 R6, c[0x0][0x390] ;  /* 0x0000e400ff067b82 */ /* 0x000ea20000000a00 */
[----:B-1----:R-:W4:Y:S01]  /*00b0*/  LDG.E R2, desc[UR6][R2.64] ;  /* 0x0000000602027981 */ /* 0x002f22000c1e1900 */
[----:B---3--:R-:W-:-:S06]  /*00c0*/  IMAD.WIDE R4, R9, 0x4, R4 ;  /* 0x0000000409047825 */ /* 0x008fcc00078e0204 */
[----:B------:R-:W4:Y:S01]  /*00d0*/  LDG.E R5, desc[UR6][R4.64] ;  /* 0x0000000604057981 */ /* 0x000f22000c1e1900 */
[----:B------:R-:W-:Y:S02]  /*00e0*/  UMOV UR4, 0x400 ;  /* 0x0000040000047882 */ /* 0x000fe40000000000 */
[----:B0-----:R-:W-:-:S06]  /*00f0*/  ULEA UR4, UR5, UR4, 0x18 ;  /* 0x0000000405047291 */ /* 0x001fcc000f8ec0ff */
[----:B------:R-:W-:Y:S01]  /*0100*/  LEA R11, R11, UR4, 0x2 ;  /* 0x000000040b0b7c11 */ /* 0x000fe2000f8e10ff */
[----:B----4-:R-:W-:-:S05]  /*0110*/  IMAD R0, R2, R5, RZ ;  /* 0x0000000502007224 */ /* 0x010fca00078e02ff */
[----:B------:R-:W-:Y:S01]  /*0120*/  STS [R11], R0 ;  /* 0x000000000b007388 */ /* 0x000fe20000000800 */
[----:B------:R-:W-:Y:S06]  /*0130*/  BAR.SYNC.DEFER_BLOCKING 0x0 ;  /* 0x0000000000007b1d */ /* 0x000fec0000010000 */
[----:B------:R-:W0:Y:S01]  /*0140*/  LDS R13, [R11] ;  /* 0x000000000b0d7984 */ /* 0x000e220000000800 */
[----:B--2---:R-:W-:-:S05]  /*0150*/  IMAD.WIDE R2, R9, 0x4, R6 ;  /* 0x0000000409027825 */ /* 0x004fca00078e0206 */
[----:B0-----:R-:W-:Y:S01]  /*0160*/  STG.E desc[UR6][R2.64], R13 ;  /* 0x0000000d02007986 */ /* 0x001fe2000c101906 */
[----:B------:R-:W-:Y:S05]  /*0170*/  EXIT ;  /* 0x000000000000794d */ /* 0x000fea0003800000 */
.L_x_0:
[----:B------:R-:W-:-:S00]  /*0180*/  BRA `(.L_x_0) ;  /* 0xfffffffc00fc7947 */ /* 0x000fc0000383ffff */
[----:B------:R-:W-:-:S00]  /*0190*/  NOP ;  /* 0x0000000000007918 */ /* 0x000fc00000000000 */
        /* <DEDUP_REMOVED lines=14> */
.L_x_2:


//--------------------- .text._Z4multPiS_S_       --------------------------
	.section	.text._Z4multPiS_S_,"ax",@progbits
	.align	128
        .global         _Z4multPiS_S_
        .type           _Z4multPiS_S_,@function
        .size           _Z4multPiS_S_,(.L_x_3 - _Z4multPiS_S_)
        .other          _Z4multPiS_S_,@"STO_CUDA_ENTRY STV_DEFAULT"
_Z4multPiS_S_:
.text._Z4multPiS_S_:
[----:B------:R-:W-:Y:S01]  /*0000*/  LDC R1, c[0x0][0x37c] ;  /* 0x0000df00ff017b82 */ /* 0x000fe20000000800 */
[----:B------:R-:W0:Y:S01]  /*0010*/  S2R R9, SR_TID.X ;  /* 0x0000000000097919 */ /* 0x000e220000002100 */
[----:B------:R-:W0:Y:S01]  /*0020*/  LDCU UR4, c[0x0][0x360] ;  /* 0x00006c00ff0477ac */ /* 0x000e220008000800 */
[----:B------:R-:W0:Y:S02]  /*0030*/  S2R R0, SR_CTAID.X ;  /* 0x0000000000007919 */ /* 0x000e240000002500 */
[----:B0-----:R-:W-:-:S05]  /*0040*/  IMAD R9, R0, UR4, R9 ;  /* 0x0000000400097c24 */ /* 0x001fca000f8e0209 */
[----:B------:R-:W-:-:S13]  /*0050*/  ISETP.GT.AND P0, PT, R9, 0x7ff, PT ;  /* 0x000007ff0900780c */ /* 0x000fda0003f04270 */
[----:B------:R-:W-:Y:S05]  /*0060*/  @P0 EXIT ;  /* 0x000000000000094d */ /* 0x000fea0003800000 */
[----:B------:R-:W0:Y:S01]  /*0070*/  LDC.64 R2, c[0x0][0x380] ;  /* 0x0000e000ff027b82 */ /* 0x000e220000000a00 */
[----:B------:R-:W1:Y:S07]  /*0080*/  LDCU.64 UR4, c[0x0][0x358] ;  /* 0x00006b00ff0477ac */ /* 0x000e6e0008000a00 */
[----:B------:R-:W2:Y:S08]  /*0090*/  LDC.64 R4, c[0x0][0x388] ;  /* 0x0000e200ff047b82 */ /* 0x000eb00000000a00 */
[----:B------:R-:W3:Y:S01]  /*00a0*/  LDC.64 R6, c[0x0][0x390] ;  /* 0x0000e400ff067b82 */ /* 0x000ee20000000a00 */
[----:B0-----:R-:W-:-:S06]  /*00b0*/  IMAD.WIDE R2, R9, 0x4, R2 ;  /* 0x0000000409027825 */ /* 0x001fcc00078e0202 */
[----:B-1----:R-:W4:Y:S01]  /*00c0*/  LDG.E R2, desc[UR4][R2.64] ;  /* 0x0000000402027981 */ /* 0x002f22000c1e1900 */
[----:B--2---:R-:W-:-:S06]  /*00d0*/  IMAD.WIDE R4, R9, 0x4, R4 ;  /* 0x0000000409047825 */ /* 0x004fcc00078e0204 */
[----:B------:R-:W4:Y:S01]  /*00e0*/  LDG.E R5, desc[UR4][R4.64] ;  /* 0x0000000404057981 */ /* 0x000f22000c1e1900 */
[----:B---3--:R-:W-:-:S04]  /*00f0*/  IMAD.WIDE R6, R9, 0x4, R6 ;  /* 0x0000000409067825 */ /* 0x008fc800078e0206 */
[----:B----4-:R-:W-:-:S05]  /*0100*/  IMAD R9, R2, R5, RZ ;  /* 0x0000000502097224 */ /* 0x010fca00078e02ff */
[----:B------:R-:W-:Y:S01]  /*0110*/  STG.E desc[UR4][R6.64], R9 ;  /* 0x0000000906007986 */ /* 0x000fe2000c101904 */
[----:B------:R-:W-:Y:S05]  /*0120*/  EXIT ;  /* 0x000000000000794d */ /* 0x000fea0003800000 */
.L_x_1:
        /* <DEDUP_REMOVED lines=13> */
.L_x_3:


//--------------------- .nv.shared._Z11shared_multPiS_S_ --------------------------
	.section	.nv.shared._Z11shared_multPiS_S_,"aw",@nobits
	.sectionflags	@""
	.align	4
.nv.shared._Z11shared_multPiS_S_:
	.zero		1152


//--------------------- .nv.shared.reserved.0     --------------------------
	.section	.nv.shared.reserved.0,"aw",@nobits
	.weak		__nv_reservedSMEM_offset_0_alias
	.size		__nv_reservedSMEM_offset_0_alias, 0, 64
	.other		__nv_reservedSMEM_offset_0_alias,@"STO_CUDA_RESERVED_SHARED STV_DEFAULT"
__nv_reservedSMEM_offset_0_alias:
	.zero		0
	.zero		64


//--------------------- .nv.constant0._Z11shared_multPiS_S_ --------------------------
	.section	.nv.constant0._Z11shared_multPiS_S_,"a",@progbits
	.sectionflags	@""
	.align	4
.nv.constant0._Z11shared_multPiS_S_:
	.zero		920


//--------------------- .nv.constant0._Z4multPiS_S_ --------------------------
	.section	.nv.constant0._Z4multPiS_S_,"a",@progbits
	.sectionflags	@""
	.align	4
.nv.constant0._Z4multPiS_S_:
	.zero		920


//--------------------- SYMBOLS --------------------------

	.type		.nv.reservedSmem.offset0,@object
	.size		.nv.reservedSmem.offset0,0x4
	.type		.nv.reservedSmem.cap,@object
	.size		.nv.reservedSmem.cap,0x4
